//
// Generated by NVIDIA NVVM Compiler
//
// Compiler Build ID: CL-36424714
// Cuda compilation tools, release 13.0, V13.0.88
// Based on NVVM 20.0.0
//

.version 9.0
.target sm_100
.address_size 64

	// .globl	_Z9GPU_CaloriiPfi
.extern .shared .align 16 .b8 LS[];

.visible .entry _Z9GPU_CaloriiPfi(
	.param .u32 _Z9GPU_CaloriiPfi_param_0,
	.param .u32 _Z9GPU_CaloriiPfi_param_1,
	.param .u64 .ptr .align 1 _Z9GPU_CaloriiPfi_param_2,
	.param .u32 _Z9GPU_CaloriiPfi_param_3
)
{
	.reg .pred 	%p<6>;
	.reg .b32 	%r<55>;
	.reg .b32 	%f<13>;
	.reg .b64 	%rd<17>;

	ld.param.u32 	%r19, [_Z9GPU_CaloriiPfi_param_0];
	ld.param.u32 	%r20, [_Z9GPU_CaloriiPfi_param_1];
	ld.param.u64 	%rd3, [_Z9GPU_CaloriiPfi_param_2];
	ld.param.u32 	%r21, [_Z9GPU_CaloriiPfi_param_3];
	cvta.to.global.u64 	%rd1, %rd3;
	mov.u32 	%r22, %tid.x;
	mov.u32 	%r23, %ctaid.x;
	mov.u32 	%r24, %ntid.x;
	mad.lo.s32 	%r1, %r23, %r24, %r22;
	mul.lo.s32 	%r2, %r20, %r19;
	setp.ge.s32 	%p1, %r1, %r2;
	@%p1 bra 	$L__BB0_12;
	div.s32 	%r3, %r1, %r20;
	mul.lo.s32 	%r5, %r3, %r20;
	sub.s32 	%r4, %r1, %r5;
	add.s32 	%r25, %r21, -1;
	mul.lo.s32 	%r6, %r25, %r2;
	add.s32 	%r26, %r1, %r6;
	mul.wide.s32 	%rd4, %r26, 4;
	add.s64 	%rd2, %rd1, %rd4;
	ld.global.f32 	%f1, [%rd2];
	setp.ne.s32 	%p2, %r4, 0;
	@%p2 bra 	$L__BB0_3;
	add.s32 	%r30, %r6, %r5;
	add.s32 	%r31, %r30, 1;
	mul.wide.s32 	%rd5, %r31, 4;
	add.s64 	%rd6, %rd1, %rd5;
	ld.global.f32 	%f5, [%rd6];
	cvt.rzi.s32.f32 	%r52, %f5;
	mov.b32 	%r51, 0;
	bra.uni 	$L__BB0_6;
$L__BB0_3:
	add.s32 	%r27, %r20, -1;
	setp.ne.s32 	%p3, %r4, %r27;
	@%p3 bra 	$L__BB0_5;
	ld.global.f32 	%f4, [%rd2+-4];
	cvt.rzi.s32.f32 	%r51, %f4;
	mov.b32 	%r52, 0;
	bra.uni 	$L__BB0_6;
$L__BB0_5:
	ld.global.f32 	%f2, [%rd2+-4];
	cvt.rzi.s32.f32 	%r51, %f2;
	ld.global.f32 	%f3, [%rd2+4];
	cvt.rzi.s32.f32 	%r52, %f3;
$L__BB0_6:
	setp.ne.s32 	%p4, %r3, 0;
	@%p4 bra 	$L__BB0_8;
	add.s32 	%r43, %r6, %r20;
	add.s32 	%r44, %r43, %r4;
	mul.wide.s32 	%rd13, %r44, 4;
	add.s64 	%rd14, %rd1, %rd13;
	ld.global.f32 	%f9, [%rd14];
	cvt.rzi.s32.f32 	%r54, %f9;
	mov.b32 	%r53, 0;
	bra.uni 	$L__BB0_11;
$L__BB0_8:
	add.s32 	%r32, %r19, -1;
	setp.ne.s32 	%p5, %r3, %r32;
	@%p5 bra 	$L__BB0_10;
	sub.s32 	%r39, %r5, %r20;
	add.s32 	%r40, %r4, %r6;
	add.s32 	%r41, %r40, %r39;
	mul.wide.s32 	%rd11, %r41, 4;
	add.s64 	%rd12, %rd1, %rd11;
	ld.global.f32 	%f8, [%rd12];
	cvt.rzi.s32.f32 	%r53, %f8;
	mov.b32 	%r54, 0;
	bra.uni 	$L__BB0_11;
$L__BB0_10:
	add.s32 	%r33, %r5, %r20;
	add.s32 	%r34, %r4, %r6;
	mul.wide.s32 	%rd7, %r20, 4;
	add.s64 	%rd8, %rd2, %rd7;
	ld.global.f32 	%f6, [%rd8];
	cvt.rzi.s32.f32 	%r54, %f6;
	shl.b32 	%r35, %r20, 1;
	sub.s32 	%r36, %r33, %r35;
	add.s32 	%r37, %r34, %r36;
	mul.wide.s32 	%rd9, %r37, 4;
	add.s64 	%rd10, %rd1, %rd9;
	ld.global.f32 	%f7, [%rd10];
	cvt.rzi.s32.f32 	%r53, %f7;
$L__BB0_11:
	cvt.rzi.s32.f32 	%r45, %f1;
	cvt.rn.f32.s32 	%f10, %r45;
	shl.b32 	%r46, %r45, 2;
	sub.s32 	%r47, %r51, %r46;
	add.s32 	%r48, %r47, %r52;
	add.s32 	%r49, %r48, %r53;
	add.s32 	%r50, %r49, %r54;
	cvt.rn.f32.s32 	%f11, %r50;
	fma.rn.f32 	%f12, %f11, 0f3DCCCCCD, %f10;
	mul.wide.s32 	%rd15, %r2, 4;
	add.s64 	%rd16, %rd2, %rd15;
	st.global.f32 	[%rd16], %f12;
$L__BB0_12:
	ret;

}
	// .globl	_Z12Shared_CaloriiPfi
.visible .entry _Z12Shared_CaloriiPfi(
	.param .u32 _Z12Shared_CaloriiPfi_param_0,
	.param .u32 _Z12Shared_CaloriiPfi_param_1,
	.param .u64 .ptr .align 1 _Z12Shared_CaloriiPfi_param_2,
	.param .u32 _Z12Shared_CaloriiPfi_param_3
)
{
	.reg .pred 	%p<12>;
	.reg .b32 	%r<106>;
	.reg .b32 	%f<21>;
	.reg .b64 	%rd<15>;

	ld.param.u32 	%r37, [_Z12Shared_CaloriiPfi_param_0];
	ld.param.u32 	%r38, [_Z12Shared_CaloriiPfi_param_1];
	ld.param.u64 	%rd3, [_Z12Shared_CaloriiPfi_param_2];
	ld.param.u32 	%r39, [_Z12Shared_CaloriiPfi_param_3];
	cvta.to.global.u64 	%rd1, %rd3;
	mov.u32 	%r1, %tid.x;
	mov.u32 	%r2, %ctaid.x;
	mov.u32 	%r40, %ntid.x;
	mad.lo.s32 	%r41, %r2, %r40, %r1;
	mul.lo.s32 	%r3, %r38, %r37;
	setp.ge.s32 	%p1, %r41, %r3;
	@%p1 bra 	$L__BB1_20;
	and.b32  	%r4, %r1, 15;
	shr.u32 	%r5, %r1, 4;
	shr.s32 	%r42, %r38, 31;
	shr.u32 	%r43, %r42, 28;
	add.s32 	%r44, %r38, %r43;
	shr.s32 	%r6, %r44, 4;
	div.u32 	%r8, %r2, %r6;
	mul.lo.s32 	%r45, %r8, %r6;
	sub.s32 	%r7, %r2, %r45;
	shl.b32 	%r46, %r7, 4;
	shl.b32 	%r9, %r38, 4;
	mad.lo.s32 	%r10, %r9, %r8, %r46;
	or.b32  	%r11, %r10, %r4;
	mul.lo.s32 	%r12, %r38, %r5;
	add.s32 	%r47, %r11, %r12;
	add.s32 	%r48, %r39, -1;
	mul.lo.s32 	%r13, %r48, %r3;
	add.s32 	%r49, %r47, %r13;
	mul.wide.s32 	%rd4, %r49, 4;
	add.s64 	%rd2, %rd1, %rd4;
	ld.global.f32 	%f2, [%rd2];
	cvt.rzi.s32.f32 	%r14, %f2;
	cvt.rn.f32.s32 	%f1, %r14;
	shl.b32 	%r50, %r1, 2;
	mov.u32 	%r51, LS;
	add.s32 	%r52, %r51, %r50;
	st.shared.f32 	[%r52], %f1;
	bar.sync 	0;
	or.b32  	%r53, %r7, %r4;
	setp.ne.s32 	%p2, %r53, 0;
	and.b32  	%r15, %r1, 1008;
	or.b32  	%r54, %r4, %r15;
	shl.b32 	%r55, %r54, 2;
	add.s32 	%r16, %r51, %r55;
	@%p2 bra 	$L__BB1_3;
	ld.shared.f32 	%f10, [%r16+4];
	cvt.rzi.s32.f32 	%r103, %f10;
	mov.b32 	%r102, 0;
	bra.uni 	$L__BB1_10;
$L__BB1_3:
	setp.eq.s32 	%p3, %r4, 0;
	@%p3 bra 	$L__BB1_7;
	setp.ne.s32 	%p4, %r4, 15;
	@%p4 bra 	$L__BB1_9;
	add.s32 	%r62, %r6, -1;
	setp.ne.s32 	%p5, %r7, %r62;
	@%p5 bra 	$L__BB1_8;
	shl.b32 	%r70, %r15, 2;
	add.s32 	%r72, %r51, %r70;
	ld.shared.f32 	%f7, [%r72+56];
	cvt.rzi.s32.f32 	%r102, %f7;
	mov.b32 	%r103, 0;
	bra.uni 	$L__BB1_10;
$L__BB1_7:
	add.s32 	%r56, %r12, %r13;
	add.s32 	%r57, %r56, %r10;
	add.s32 	%r58, %r57, -1;
	mul.wide.s32 	%rd5, %r58, 4;
	add.s64 	%rd6, %rd1, %rd5;
	ld.global.f32 	%f3, [%rd6];
	cvt.rzi.s32.f32 	%r102, %f3;
	shl.b32 	%r59, %r15, 2;
	add.s32 	%r61, %r51, %r59;
	ld.shared.f32 	%f4, [%r61+4];
	cvt.rzi.s32.f32 	%r103, %f4;
	bra.uni 	$L__BB1_10;
$L__BB1_8:
	shl.b32 	%r63, %r15, 2;
	add.s32 	%r65, %r51, %r63;
	ld.shared.f32 	%f5, [%r65+56];
	cvt.rzi.s32.f32 	%r102, %f5;
	add.s32 	%r66, %r12, %r13;
	add.s32 	%r67, %r66, %r10;
	add.s32 	%r68, %r67, 16;
	mul.wide.s32 	%rd7, %r68, 4;
	add.s64 	%rd8, %rd1, %rd7;
	ld.global.f32 	%f6, [%rd8];
	cvt.rzi.s32.f32 	%r103, %f6;
	bra.uni 	$L__BB1_10;
$L__BB1_9:
	ld.shared.f32 	%f8, [%r16+-4];
	cvt.rzi.s32.f32 	%r102, %f8;
	ld.shared.f32 	%f9, [%r16+4];
	cvt.rzi.s32.f32 	%r103, %f9;
$L__BB1_10:
	setp.gt.u32 	%p6, %r1, 15;
	setp.le.u32 	%p7, %r6, %r2;
	or.pred  	%p8, %p6, %p7;
	@%p8 bra 	$L__BB1_12;
	shl.b32 	%r94, %r4, 2;
	add.s32 	%r96, %r51, %r94;
	ld.shared.f32 	%f18, [%r96+64];
	cvt.rzi.s32.f32 	%r105, %f18;
	mov.b32 	%r104, 0;
	bra.uni 	$L__BB1_19;
$L__BB1_12:
	setp.eq.s32 	%p9, %r5, 0;
	@%p9 bra 	$L__BB1_16;
	setp.ne.s32 	%p10, %r5, 15;
	@%p10 bra 	$L__BB1_18;
	shr.s32 	%r79, %r37, 31;
	shr.u32 	%r80, %r79, 28;
	add.s32 	%r81, %r37, %r80;
	shr.s32 	%r82, %r81, 4;
	add.s32 	%r83, %r82, -1;
	setp.ne.s32 	%p11, %r8, %r83;
	@%p11 bra 	$L__BB1_17;
	shl.b32 	%r90, %r4, 2;
	add.s32 	%r92, %r51, %r90;
	ld.shared.f32 	%f15, [%r92+896];
	cvt.rzi.s32.f32 	%r104, %f15;
	mov.b32 	%r105, 0;
	bra.uni 	$L__BB1_19;
$L__BB1_16:
	sub.s32 	%r74, %r13, %r38;
	add.s32 	%r75, %r74, %r11;
	mul.wide.s32 	%rd9, %r75, 4;
	add.s64 	%rd10, %rd1, %rd9;
	ld.global.f32 	%f11, [%rd10];
	cvt.rzi.s32.f32 	%r104, %f11;
	shl.b32 	%r76, %r4, 2;
	add.s32 	%r78, %r51, %r76;
	ld.shared.f32 	%f12, [%r78+64];
	cvt.rzi.s32.f32 	%r105, %f12;
	bra.uni 	$L__BB1_19;
$L__BB1_17:
	shl.b32 	%r84, %r4, 2;
	add.s32 	%r86, %r51, %r84;
	ld.shared.f32 	%f13, [%r86+896];
	cvt.rzi.s32.f32 	%r104, %f13;
	add.s32 	%r87, %r13, %r9;
	add.s32 	%r88, %r87, %r11;
	mul.wide.s32 	%rd11, %r88, 4;
	add.s64 	%rd12, %rd1, %rd11;
	ld.global.f32 	%f14, [%rd12];
	cvt.rzi.s32.f32 	%r105, %f14;
	bra.uni 	$L__BB1_19;
$L__BB1_18:
	ld.shared.f32 	%f16, [%r16+-64];
	cvt.rzi.s32.f32 	%r104, %f16;
	ld.shared.f32 	%f17, [%r16+64];
	cvt.rzi.s32.f32 	%r105, %f17;
$L__BB1_19:
	shl.b32 	%r97, %r14, 2;
	sub.s32 	%r98, %r102, %r97;
	add.s32 	%r99, %r98, %r103;
	add.s32 	%r100, %r99, %r104;
	add.s32 	%r101, %r100, %r105;
	cvt.rn.f32.s32 	%f19, %r101;
	fma.rn.f32 	%f20, %f19, 0f3DCCCCCD, %f1;
	mul.wide.s32 	%rd13, %r3, 4;
	add.s64 	%rd14, %rd2, %rd13;
	st.global.f32 	[%rd14], %f20;
$L__BB1_20:
	ret;

}


// ===== COMPILED SASS (sm_100) =====

	.target	sm_100

	.elftype	@"ET_EXEC"


//--------------------- .note.nv.tkinfo           --------------------------
	.section	.note.nv.tkinfo,"",@"SHT_NOTE"
	.sectionflags	@"SHF_NOTE_NV_TKINFO"
	.tkinfo
        /*0018*/ 	.word	0x00000002
        /*0030*/ 	.string	""
        /*0030*/ 	.string	"ptxas"
        /*0030*/ 	.string	"Cuda compilation tools, release 13.0, V13.0.88"
        /*0030*/ 	.string	"Build cuda_13.0.r13.0/compiler.36424714_0"
        /*0030*/ 	.string	"-arch sm_100 -m 64 "



//--------------------- .note.nv.cuinfo           --------------------------
	.section	.note.nv.cuinfo,"",@"SHT_NOTE"
	.sectionflags	@"SHF_NOTE_NV_CUINFO"
        /*0018*/ 	.short	0x0002
        /*001a*/ 	.short	0x0064
        /*001c*/ 	.short	0x0082
	.zero		2


//--------------------- .nv.info                  --------------------------
	.section	.nv.info,"",@"SHT_CUDA_INFO"
	.align	4


	//----- nvinfo : EIATTR_REGCOUNT
	.align		4
        /*0000*/ 	.byte	0x04, 0x2f
        /*0002*/ 	.short	(.L_1 - .L_0)
	.align		4
.L_0:
        /*0004*/ 	.word	index@(_Z9GPU_CaloriiPfi)
        /*0008*/ 	.word	0x00000014


	//----- nvinfo : EIATTR_FRAME_SIZE
	.align		4
.L_1:
        /*000c*/ 	.byte	0x04, 0x11
        /*000e*/ 	.short	(.L_3 - .L_2)
	.align		4
.L_2:
        /*0010*/ 	.word	index@(_Z9GPU_CaloriiPfi)
        /*0014*/ 	.word	0x00000000


	//----- nvinfo : EIATTR_REGCOUNT
	.align		4
.L_3:
        /*0018*/ 	.byte	0x04, 0x2f
        /*001a*/ 	.short	(.L_5 - .L_4)
	.align		4
.L_4:
        /*001c*/ 	.word	index@(_Z12Shared_CaloriiPfi)
        /*0020*/ 	.word	0x0000001c


	//----- nvinfo : EIATTR_FRAME_SIZE
	.align		4
.L_5:
        /*0024*/ 	.byte	0x04, 0x11
        /*0026*/ 	.short	(.L_7 - .L_6)
	.align		4
.L_6:
        /*0028*/ 	.word	index@(_Z12Shared_CaloriiPfi)
        /*002c*/ 	.word	0x00000000


	//----- nvinfo : EIATTR_MIN_STACK_SIZE
	.align		4
.L_7:
        /*0030*/ 	.byte	0x04, 0x12
        /*0032*/ 	.short	(.L_9 - .L_8)
	.align		4
.L_8:
        /*0034*/ 	.word	index@(_Z12Shared_CaloriiPfi)
        /*0038*/ 	.word	0x00000000


	//----- nvinfo : EIATTR_MIN_STACK_SIZE
	.align		4
.L_9:
        /*003c*/ 	.byte	0x04, 0x12
        /*003e*/ 	.short	(.L_11 - .L_10)
	.align		4
.L_10:
        /*0040*/ 	.word	index@(_Z9GPU_CaloriiPfi)
        /*0044*/ 	.word	0x00000000
.L_11:


//--------------------- .nv.compat                --------------------------
	.section	.nv.compat,"",@"SHT_CUDA_COMPAT_INFO"
	.align	4
        /*0000*/ 	.byte	0x02, 0x09, 0x00, 0x00, 0x02, 0x02, 0x01, 0x00, 0x02, 0x05, 0x05, 0x00, 0x03, 0x07, 0x01, 0x01
        /*0010*/ 	.byte	0x02, 0x03, 0x00, 0x00, 0x02, 0x06, 0x01, 0x00, 0x04, 0x0b, 0x08, 0x00, 0x09, 0x00, 0x00, 0x00
        /*0020*/ 	.byte	0x00, 0x00, 0x00, 0x00


//--------------------- .nv.info._Z12Shared_CaloriiPfi --------------------------
	.section	.nv.info._Z12Shared_CaloriiPfi,"",@"SHT_CUDA_INFO"
	.sectionflags	@""
	.align	4


	//----- nvinfo : EIATTR_CUDA_API_VERSION
	.align		4
        /*0000*/ 	.byte	0x04, 0x37
        /*0002*/ 	.short	(.L_13 - .L_12)
.L_12:
        /*0004*/ 	.word	0x00000082


	//----- nvinfo : EIATTR_KPARAM_INFO
	.align		4
.L_13:
        /*0008*/ 	.byte	0x04, 0x17
        /*000a*/ 	.short	(.L_15 - .L_14)
.L_14:
        /*000c*/ 	.word	0x00000000
        /*0010*/ 	.short	0x0003
        /*0012*/ 	.short	0x0010
        /*0014*/ 	.byte	0x00, 0xf0, 0x11, 0x00


	//----- nvinfo : EIATTR_KPARAM_INFO
	.align		4
.L_15:
        /*0018*/ 	.byte	0x04, 0x17
        /*001a*/ 	.short	(.L_17 - .L_16)
.L_16:
        /*001c*/ 	.word	0x00000000
        /*0020*/ 	.short	0x0002
        /*0022*/ 	.short	0x0008
        /*0024*/ 	.byte	0x00, 0xf5, 0x21, 0x00


	//----- nvinfo : EIATTR_KPARAM_INFO
	.align		4
.L_17:
        /*0028*/ 	.byte	0x04, 0x17
        /*002a*/ 	.short	(.L_19 - .L_18)
.L_18:
        /*002c*/ 	.word	0x00000000
        /*0030*/ 	.short	0x0001
        /*0032*/ 	.short	0x0004
        /*0034*/ 	.byte	0x00, 0xf0, 0x11, 0x00


	//----- nvinfo : EIATTR_KPARAM_INFO
	.align		4
.L_19:
        /*0038*/ 	.byte	0x04, 0x17
        /*003a*/ 	.short	(.L_21 - .L_20)
.L_20:
        /*003c*/ 	.word	0x00000000
        /*0040*/ 	.short	0x0000
        /*0042*/ 	.short	0x0000
        /*0044*/ 	.byte	0x00, 0xf0, 0x11, 0x00


	//----- nvinfo : EIATTR_SPARSE_MMA_MASK
	.align		4
.L_21:
        /*0048*/ 	.byte	0x03, 0x50
        /*004a*/ 	.short	0x0000


	//----- nvinfo : EIATTR_MAXREG_COUNT
	.align		4
        /*004c*/ 	.byte	0x03, 0x1b
        /*004e*/ 	.short	0x00ff


	//----- nvinfo : EIATTR_NUM_BARRIERS
	.align		4
        /*0050*/ 	.byte	0x02, 0x4c
        /*0052*/ 	.byte	0x01
	.zero		1


	//----- nvinfo : EIATTR_MERCURY_ISA_VERSION
	.align		4
        /*0054*/ 	.byte	0x03, 0x5f
        /*0056*/ 	.short	0x0101


	//----- nvinfo : EIATTR_VRC_CTA_INIT_COUNT
	.align		4
        /*0058*/ 	.byte	0x02, 0x4a
	.zero		1
	.zero		1


	//----- nvinfo : EIATTR_EXIT_INSTR_OFFSETS
	.align		4
        /*005c*/ 	.byte	0x04, 0x1c
        /*005e*/ 	.short	(.L_23 - .L_22)


	//   ....[0]....
.L_22:
        /*0060*/ 	.word	0x00000080


	//   ....[1]....
        /*0064*/ 	.word	0x00000930


	//----- nvinfo : EIATTR_CRS_STACK_SIZE
	.align		4
.L_23:
        /*0068*/ 	.byte	0x04, 0x1e
        /*006a*/ 	.short	(.L_25 - .L_24)
.L_24:
        /*006c*/ 	.word	0x00000000


	//----- nvinfo : EIATTR_CBANK_PARAM_SIZE
	.align		4
.L_25:
        /*0070*/ 	.byte	0x03, 0x19
        /*0072*/ 	.short	0x0014


	//----- nvinfo : EIATTR_PARAM_CBANK
	.align		4
        /*0074*/ 	.byte	0x04, 0x0a
        /*0076*/ 	.short	(.L_27 - .L_26)
	.align		4
.L_26:
        /*0078*/ 	.word	index@(.nv.constant0._Z12Shared_CaloriiPfi)
        /*007c*/ 	.short	0x0380
        /*007e*/ 	.short	0x0014


	//----- nvinfo : EIATTR_SW_WAR
	.align		4
.L_27:
        /*0080*/ 	.byte	0x04, 0x36
        /*0082*/ 	.short	(.L_29 - .L_28)
.L_28:
        /*0084*/ 	.word	0x00000008
.L_29:


//--------------------- .nv.info._Z9GPU_CaloriiPfi --------------------------
	.section	.nv.info._Z9GPU_CaloriiPfi,"",@"SHT_CUDA_INFO"
	.sectionflags	@""
	.align	4


	//----- nvinfo : EIATTR_CUDA_API_VERSION
	.align		4
        /*0000*/ 	.byte	0x04, 0x37
        /*0002*/ 	.short	(.L_31 - .L_30)
.L_30:
        /*0004*/ 	.word	0x00000082


	//----- nvinfo : EIATTR_KPARAM_INFO
	.align		4
.L_31:
        /*0008*/ 	.byte	0x04, 0x17
        /*000a*/ 	.short	(.L_33 - .L_32)
.L_32:
        /*000c*/ 	.word	0x00000000
        /*0010*/ 	.short	0x0003
        /*0012*/ 	.short	0x0010
        /*0014*/ 	.byte	0x00, 0xf0, 0x11, 0x00


	//----- nvinfo : EIATTR_KPARAM_INFO
	.align		4
.L_33:
        /*0018*/ 	.byte	0x04, 0x17
        /*001a*/ 	.short	(.L_35 - .L_34)
.L_34:
        /*001c*/ 	.word	0x00000000
        /*0020*/ 	.short	0x0002
        /*0022*/ 	.short	0x0008
        /*0024*/ 	.byte	0x00, 0xf5, 0x21, 0x00


	//----- nvinfo : EIATTR_KPARAM_INFO
	.align		4
.L_35:
        /*0028*/ 	.byte	0x04, 0x17
        /*002a*/ 	.short	(.L_37 - .L_36)
.L_36:
        /*002c*/ 	.word	0x00000000
        /*0030*/ 	.short	0x0001
        /*0032*/ 	.short	0x0004
        /*0034*/ 	.byte	0x00, 0xf0, 0x11, 0x00


	//----- nvinfo : EIATTR_KPARAM_INFO
	.align		4
.L_37:
        /*0038*/ 	.byte	0x04, 0x17
        /*003a*/ 	.short	(.L_39 - .L_38)
.L_38:
        /*003c*/ 	.word	0x00000000
        /*0040*/ 	.short	0x0000
        /*0042*/ 	.short	0x0000
        /*0044*/ 	.byte	0x00, 0xf0, 0x11, 0x00


	//----- nvinfo : EIATTR_SPARSE_MMA_MASK
	.align		4
.L_39:
        /*0048*/ 	.byte	0x03, 0x50
        /*004a*/ 	.short	0x0000


	//----- nvinfo : EIATTR_MAXREG_COUNT
	.align		4
        /*004c*/ 	.byte	0x03, 0x1b
        /*004e*/ 	.short	0x00ff


	//----- nvinfo : EIATTR_MERCURY_ISA_VERSION
	.align		4
        /*0050*/ 	.byte	0x03, 0x5f
        /*0052*/ 	.short	0x0101


	//----- nvinfo : EIATTR_VRC_CTA_INIT_COUNT
	.align		4
        /*0054*/ 	.byte	0x02, 0x4a
	.zero		1
	.zero		1


	//----- nvinfo : EIATTR_EXIT_INSTR_OFFSETS
	.align		4
        /*0058*/ 	.byte	0x04, 0x1c
        /*005a*/ 	.short	(.L_41 - .L_40)


	//   ....[0]....
.L_40:
        /*005c*/ 	.word	0x00000080


	//   ....[1]....
        /*0060*/ 	.word	0x00000610


	//----- nvinfo : EIATTR_CRS_STACK_SIZE
	.align		4
.L_41:
        /*0064*/ 	.byte	0x04, 0x1e
        /*0066*/ 	.short	(.L_43 - .L_42)
.L_42:
        /*0068*/ 	.word	0x00000000


	//----- nvinfo : EIATTR_CBANK_PARAM_SIZE
	.align		4
.L_43:
        /*006c*/ 	.byte	0x03, 0x19
        /*006e*/ 	.short	0x0014


	//----- nvinfo : EIATTR_PARAM_CBANK
	.align		4
        /*0070*/ 	.byte	0x04, 0x0a
        /*0072*/ 	.short	(.L_45 - .L_44)
	.align		4
.L_44:
        /*0074*/ 	.word	index@(.nv.constant0._Z9GPU_CaloriiPfi)
        /*0078*/ 	.short	0x0380
        /*007a*/ 	.short	0x0014


	//----- nvinfo : EIATTR_SW_WAR
	.align		4
.L_45:
        /*007c*/ 	.byte	0x04, 0x36
        /*007e*/ 	.short	(.L_47 - .L_46)
.L_46:
        /*0080*/ 	.word	0x00000008
.L_47:


//--------------------- .nv.callgraph             --------------------------
	.section	.nv.callgraph,"",@"SHT_CUDA_CALLGRAPH"
	.align	4
	.sectionentsize	8
	.align		4
        /*0000*/ 	.word	0x00000000
	.align		4
        /*0004*/ 	.word	0xffffffff
	.align		4
        /*0008*/ 	.word	0x00000000
	.align		4
        /*000c*/ 	.word	0xfffffffe
	.align		4
        /*0010*/ 	.word	0x00000000
	.align		4
        /*0014*/ 	.word	0xfffffffd
	.align		4
        /*0018*/ 	.word	0x00000000
	.align		4
        /*001c*/ 	.word	0xfffffffc


//--------------------- .text._Z12Shared_CaloriiPfi --------------------------
	.section	.text._Z12Shared_CaloriiPfi,"ax",@progbits
	.align	128
        .global         _Z12Shared_CaloriiPfi
        .type           _Z12Shared_CaloriiPfi,@function
        .size           _Z12Shared_CaloriiPfi,(.L_x_15 - _Z12Shared_CaloriiPfi)
        .other          _Z12Shared_CaloriiPfi,@"STO_CUDA_ENTRY STV_DEFAULT"
_Z12Shared_CaloriiPfi:
.text._Z12Shared_CaloriiPfi:
[----:B------:R-:W-:Y:S01]  /*0000*/  LDC R1, c[0x0][0x37c] ;  /* 0x0000df00ff017b82 */ /* 0x000fe20000000800 */
[----:B------:R-:W0:Y:S07]  /*0010*/  S2R R13, SR_TID.X ;  /* 0x00000000000d7919 */ /* 0x000e2e0000002100 */
[----:B------:R-:W0:Y:S08]  /*0020*/  S2UR UR8, SR_CTAID.X ;  /* 0x00000000000879c3 */ /* 0x000e300000002500 */
[----:B------:R-:W0:Y:S08]  /*0030*/  LDC R0, c[0x0][0x360] ;  /* 0x0000d800ff007b82 */ /* 0x000e300000000800 */
[----:B------:R-:W1:Y:S01]  /*0040*/  LDC.64 R4, c[0x0][0x380] ;  /* 0x0000e000ff047b82 */ /* 0x000e620000000a00 */
[----:B0-----:R-:W-:-:S02]  /*0050*/  IMAD R0, R0, UR8, R13 ;  /* 0x0000000800007c24 */ /* 0x001fc4000f8e020d */
[----:B-1----:R-:W-:-:S05]  /*0060*/  IMAD R11, R5, R4, RZ ;  /* 0x00000004050b7224 */ /* 0x002fca00078e02ff */
[----:B------:R-:W-:-:S13]  /*0070*/  ISETP.GE.AND P0, PT, R0, R11, PT ;  /* 0x0000000b0000720c */ /* 0x000fda0003f06270 */
[----:B------:R-:W-:Y:S05]  /*0080*/  @P0 EXIT ;  /* 0x000000000000094d */ /* 0x000fea0003800000 */
[----:B------:R-:W-:Y:S01]  /*0090*/  SHF.R.S32.HI R0, RZ, 0x1f, R5 ;  /* 0x0000001fff007819 */ /* 0x000fe20000011405 */
[----:B------:R-:W0:Y:S01]  /*00a0*/  LDCU UR4, c[0x0][0x390] ;  /* 0x00007200ff0477ac */ /* 0x000e220008000800 */
[----:B------:R-:W-:Y:S01]  /*00b0*/  IMAD.SHL.U32 R16, R5, 0x10, RZ ;  /* 0x0000001005107824 */ /* 0x000fe200078e00ff */
[----:B------:R-:W-:Y:S02]  /*00c0*/  SHF.R.U32.HI R18, RZ, 0x4, R13 ;  /* 0x00000004ff127819 */ /* 0x000fe4000001160d */
[----:B------:R-:W-:Y:S01]  /*00d0*/  LEA.HI R0, R0, R5, RZ, 0x4 ;  /* 0x0000000500007211 */ /* 0x000fe200078f20ff */
[----:B------:R-:W1:Y:S03]  /*00e0*/  LDCU.64 UR6, c[0x0][0x358] ;  /* 0x00006b00ff0677ac */ /* 0x000e660008000a00 */
[----:B------:R-:W-:-:S04]  /*00f0*/  SHF.R.S32.HI R14, RZ, 0x4, R0 ;  /* 0x00000004ff0e7819 */ /* 0x000fc80000011400 */
[----:B------:R-:W2:Y:S01]  /*0100*/  I2F.U32.RP R0, R14 ;  /* 0x0000000e00007306 */ /* 0x000ea20000209000 */
[----:B------:R-:W-:Y:S01]  /*0110*/  IMAD.MOV R7, RZ, RZ, -R14 ;  /* 0x000000ffff077224 */ /* 0x000fe200078e0a0e */
[----:B------:R-:W-:Y:S01]  /*0120*/  ISETP.NE.U32.AND P2, PT, R14, RZ, PT ;  /* 0x000000ff0e00720c */ /* 0x000fe20003f45070 */
[----:B0-----:R-:W-:-:S06]  /*0130*/  UIADD3 UR4, UPT, UPT, UR4, -0x1, URZ ;  /* 0xffffffff04047890 */ /* 0x001fcc000fffe0ff */
[----:B------:R-:W-:Y:S01]  /*0140*/  IMAD R20, R11, UR4, RZ ;  /* 0x000000040b147c24 */ /* 0x000fe2000f8e02ff */
[----:B--2---:R-:W0:Y:S02]  /*0150*/  MUFU.RCP R0, R0 ;  /* 0x0000000000007308 */ /* 0x004e240000001000 */
[----:B0-----:R-:W-:-:S06]  /*0160*/  VIADD R2, R0, 0xffffffe ;  /* 0x0ffffffe00027836 */ /* 0x001fcc0000000000 */
[----:B------:R0:W2:Y:S02]  /*0170*/  F2I.FTZ.U32.TRUNC.NTZ R3, R2 ;  /* 0x0000000200037305 */ /* 0x0000a4000021f000 */
[----:B0-----:R-:W-:Y:S02]  /*0180*/  IMAD.MOV.U32 R2, RZ, RZ, RZ ;  /* 0x000000ffff027224 */ /* 0x001fe400078e00ff */
[----:B--2---:R-:W-:-:S04]  /*0190*/  IMAD R7, R7, R3, RZ ;  /* 0x0000000307077224 */ /* 0x004fc800078e02ff */
[----:B------:R-:W-:-:S06]  /*01a0*/  IMAD.HI.U32 R3, R3, R7, R2 ;  /* 0x0000000703037227 */ /* 0x000fcc00078e0002 */
[----:B------:R-:W-:-:S04]  /*01b0*/  IMAD.HI.U32 R15, R3, UR8, RZ ;  /* 0x00000008030f7c27 */ /* 0x000fc8000f8e00ff */
[----:B------:R-:W-:-:S04]  /*01c0*/  IMAD.MOV R3, RZ, RZ, -R15 ;  /* 0x000000ffff037224 */ /* 0x000fc800078e0a0f */
[----:B------:R-:W-:-:S05]  /*01d0*/  IMAD R3, R14, R3, UR8 ;  /* 0x000000080e037e24 */ /* 0x000fca000f8e0203 */
[----:B------:R-:W-:-:S13]  /*01e0*/  ISETP.GE.U32.AND P0, PT, R3, R14, PT ;  /* 0x0000000e0300720c */ /* 0x000fda0003f06070 */
[----:B------:R-:W-:Y:S02]  /*01f0*/  @P0 IMAD.IADD R3, R3, 0x1, -R14 ;  /* 0x0000000103030824 */ /* 0x000fe400078e0a0e */
[----:B------:R-:W-:-:S03]  /*0200*/  @P0 VIADD R15, R15, 0x1 ;  /* 0x000000010f0f0836 */ /* 0x000fc60000000000 */
[----:B------:R-:W-:-:S13]  /*0210*/  ISETP.GE.U32.AND P1, PT, R3, R14, PT ;  /* 0x0000000e0300720c */ /* 0x000fda0003f26070 */
[----:B------:R-:W-:Y:S01]  /*0220*/  @P1 VIADD R15, R15, 0x1 ;  /* 0x000000010f0f1836 */ /* 0x000fe20000000000 */
[----:B------:R-:W-:-:S05]  /*0230*/  @!P2 LOP3.LUT R15, RZ, R14, RZ, 0x33, !PT ;  /* 0x0000000eff0fa212 */ /* 0x000fca00078e33ff */
[----:B------:R-:W-:-:S04]  /*0240*/  IMAD.MOV R3, RZ, RZ, -R15 ;  /* 0x000000ffff037224 */ /* 0x000fc800078e0a0f */
[----:B------:R-:W-:Y:S02]  /*0250*/  IMAD R8, R14, R3, UR8 ;  /* 0x000000080e087e24 */ /* 0x000fe4000f8e0203 */
[----:B------:R-:W0:Y:S02]  /*0260*/  LDC.64 R2, c[0x0][0x388] ;  /* 0x0000e200ff027b82 */ /* 0x000e240000000a00 */
[----:B------:R-:W-:-:S04]  /*0270*/  IMAD.SHL.U32 R22, R8, 0x10, RZ ;  /* 0x0000001008167824 */ /* 0x000fc800078e00ff */
[----:B------:R-:W-:-:S05]  /*0280*/  IMAD R22, R15, R16, R22 ;  /* 0x000000100f167224 */ /* 0x000fca00078e0216 */
[----:B------:R-:W-:-:S05]  /*0290*/  LOP3.LUT R17, R22, 0xf, R13, 0xf8, !PT ;  /* 0x0000000f16117812 */ /* 0x000fca00078ef80d */
[----:B------:R-:W-:-:S04]  /*02a0*/  IMAD R7, R18, R5, R17 ;  /* 0x0000000512077224 */ /* 0x000fc800078e0211 */
[----:B------:R-:W-:-:S04]  /*02b0*/  IMAD.IADD R7, R7, 0x1, R20 ;  /* 0x0000000107077824 */ /* 0x000fc800078e0214 */
[----:B0-----:R-:W-:-:S05]  /*02c0*/  IMAD.WIDE R6, R7, 0x4, R2 ;  /* 0x0000000407067825 */ /* 0x001fca00078e0202 */
[----:B-1----:R-:W2:Y:S01]  /*02d0*/  LDG.E R0, desc[UR6][R6.64] ;  /* 0x0000000606007981 */ /* 0x002ea2000c1e1900 */
[----:B------:R-:W0:Y:S01]  /*02e0*/  S2UR UR5, SR_CgaCtaId ;  /* 0x00000000000579c3 */ /* 0x000e220000008800 */
[----:B------:R-:W-:Y:S01]  /*02f0*/  UMOV UR4, 0x400 ;  /* 0x0000040000047882 */ /* 0x000fe20000000000 */
[----:B------:R-:W-:Y:S01]  /*0300*/  LOP3.LUT R12, R13, 0xf, RZ, 0xc0, !PT ;  /* 0x0000000f0d0c7812 */ /* 0x000fe200078ec0ff */
[----:B------:R-:W-:Y:S01]  /*0310*/  BSSY.RECONVERGENT B0, `(.L_x_0) ;  /* 0x0000030000007945 */ /* 0x000fe20003800200 */
[--C-:B------:R-:W-:Y:S02]  /*0320*/  LOP3.LUT P0, RZ, R8, 0xf, R13.reuse, 0xf8, !PT ;  /* 0x0000000f08ff7812 */ /* 0x100fe4000780f80d */
[----:B------:R-:W-:-:S11]  /*0330*/  LOP3.LUT R19, R12, 0x3f0, R13, 0xf8, !PT ;  /* 0x000003f00c137812 */ /* 0x000fd600078ef80d */
[----:B------:R-:W-:Y:S01]  /*0340*/  @!P0 IMAD.MOV.U32 R25, RZ, RZ, RZ ;  /* 0x000000ffff198224 */ /* 0x000fe200078e00ff */
[----:B0-----:R-:W-:-:S06]  /*0350*/  ULEA UR4, UR5, UR4, 0x18 ;  /* 0x0000000405047291 */ /* 0x001fcc000f8ec0ff */
[----:B------:R-:W-:Y:S02]  /*0360*/  LEA R9, R13, UR4, 0x2 ;  /* 0x000000040d097c11 */ /* 0x000fe4000f8e10ff */
[----:B------:R-:W-:Y:S01]  /*0370*/  LEA R19, R19, UR4, 0x2 ;  /* 0x0000000413137c11 */ /* 0x000fe2000f8e10ff */
[----:B--2---:R-:W0:Y:S02]  /*0380*/  F2I.TRUNC.NTZ R0, R0 ;  /* 0x0000000000007305 */ /* 0x004e24000020f100 */
[----:B0-----:R-:W-:-:S05]  /*0390*/  I2FP.F32.S32 R10, R0 ;  /* 0x00000000000a7245 */ /* 0x001fca0000201400 */
[----:B------:R-:W-:Y:S01]  /*03a0*/  STS [R9], R10 ;  /* 0x0000000a09007388 */ /* 0x000fe20000000800 */
[----:B------:R-:W-:Y:S06]  /*03b0*/  BAR.SYNC.DEFER_BLOCKING 0x0 ;  /* 0x0000000000007b1d */ /* 0x000fec0000010000 */
[----:B------:R-:W0:Y:S02]  /*03c0*/  @!P0 LDS R23, [R19+0x4] ;  /* 0x0000040013178984 */ /* 0x000e240000000800 */
[----:B0-----:R-:W0:Y:S01]  /*03d0*/  @!P0 F2I.TRUNC.NTZ R23, R23 ;  /* 0x0000001700178305 */ /* 0x001e22000020f100 */
[----:B------:R-:W-:Y:S05]  /*03e0*/  @!P0 BRA `(.L_x_1) ;  /* 0x0000000000888947 */ /* 0x000fea0003800000 */
[----:B------:R-:W-:Y:S02]  /*03f0*/  ISETP.NE.AND P0, PT, R12, RZ, PT ;  /* 0x000000ff0c00720c */ /* 0x000fe40003f05270 */
[----:B------:R-:W-:-:S11]  /*0400*/  LOP3.LUT R21, R13, 0x3f0, RZ, 0xc0, !PT ;  /* 0x000003f00d157812 */ /* 0x000fd600078ec0ff */
[----:B------:R-:W-:Y:S05]  /*0410*/  @!P0 BRA `(.L_x_2) ;  /* 0x00000000005c8947 */ /* 0x000fea0003800000 */
[----:B------:R-:W-:-:S13]  /*0420*/  ISETP.NE.AND P0, PT, R12, 0xf, PT ;  /* 0x0000000f0c00780c */ /* 0x000fda0003f05270 */
[----:B------:R-:W-:Y:S05]  /*0430*/  @P0 BRA `(.L_x_3) ;  /* 0x0000000000400947 */ /* 0x000fea0003800000 */
[----:B------:R-:W-:-:S05]  /*0440*/  VIADD R9, R14, 0xffffffff ;  /* 0xffffffff0e097836 */ /* 0x000fca0000000000 */
[----:B------:R-:W-:-:S13]  /*0450*/  ISETP.NE.AND P0, PT, R8, R9, PT ;  /* 0x000000090800720c */ /* 0x000fda0003f05270 */
[----:B------:R-:W-:Y:S01]  /*0460*/  @!P0 LEA R8, R21, UR4, 0x2 ;  /* 0x0000000415088c11 */ /* 0x000fe2000f8e10ff */
[----:B0-----:R-:W-:-:S05]  /*0470*/  @!P0 IMAD.MOV.U32 R23, RZ, RZ, RZ ;  /* 0x000000ffff178224 */ /* 0x001fca00078e00ff */
[----:B------:R-:W0:Y:S02]  /*0480*/  @!P0 LDS R8, [R8+0x38] ;  /* 0x0000380008088984 */ /* 0x000e240000000800 */
[----:B0-----:R3:W4:Y:S01]  /*0490*/  @!P0 F2I.TRUNC.NTZ R25, R8 ;  /* 0x0000000800198305 */ /* 0x001722000020f100 */
[----:B------:R-:W-:Y:S05]  /*04a0*/  @!P0 BRA `(.L_x_1) ;  /* 0x0000000000588947 */ /* 0x000fea0003800000 */
[----:B------:R-:W-:-:S05]  /*04b0*/  IMAD R9, R18, R5, R20 ;  /* 0x0000000512097224 */ /* 0x000fca00078e0214 */
[----:B------:R-:W-:-:S05]  /*04c0*/  IADD3 R9, PT, PT, R9, 0x10, R22 ;  /* 0x0000001009097810 */ /* 0x000fca0007ffe016 */
[----:B---3--:R-:W-:-:S06]  /*04d0*/  IMAD.WIDE R8, R9, 0x4, R2 ;  /* 0x0000000409087825 */ /* 0x008fcc00078e0202 */
[----:B------:R-:W2:Y:S01]  /*04e0*/  LDG.E R8, desc[UR6][R8.64] ;  /* 0x0000000608087981 */ /* 0x000ea2000c1e1900 */
[----:B------:R-:W-:-:S06]  /*04f0*/  LEA R21, R21, UR4, 0x2 ;  /* 0x0000000415157c11 */ /* 0x000fcc000f8e10ff */
[----:B------:R-:W4:Y:S02]  /*0500*/  LDS R21, [R21+0x38] ;  /* 0x0000380015157984 */ /* 0x000f240000000800 */
[----:B----4-:R0:W1:Y:S08]  /*0510*/  F2I.TRUNC.NTZ R25, R21 ;  /* 0x0000001500197305 */ /* 0x010070000020f100 */
[----:B--2---:R0:W2:Y:S01]  /*0520*/  F2I.TRUNC.NTZ R23, R8 ;  /* 0x0000000800177305 */ /* 0x0040a2000020f100 */
[----:B-1----:R-:W-:Y:S05]  /*0530*/  BRA `(.L_x_1) ;  /* 0x0000000000347947 */ /* 0x002fea0003800000 */
.L_x_3:
[----:B------:R-:W1:Y:S04]  /*0540*/  LDS R25, [R19+-0x4] ;  /* 0xfffffc0013197984 */ /* 0x000e680000000800 */
[----:B0-----:R-:W0:Y:S01]  /*0550*/  LDS R23, [R19+0x4] ;  /* 0x0000040013177984 */ /* 0x001e220000000800 */
[----:B-1----:R-:W1:Y:S08]  /*0560*/  F2I.TRUNC.NTZ R25, R25 ;  /* 0x0000001900197305 */ /* 0x002e70000020f100 */
[----:B0-----:R-:W2:Y:S01]  /*0570*/  F2I.TRUNC.NTZ R23, R23 ;  /* 0x0000001700177305 */ /* 0x001ea2000020f100 */
[----:B------:R-:W-:Y:S05]  /*0580*/  BRA `(.L_x_1) ;  /* 0x0000000000207947 */ /* 0x000fea0003800000 */
.L_x_2:
[----:B------:R-:W-:-:S05]  /*0590*/  IMAD R9, R18, R5, R20 ;  /* 0x0000000512097224 */ /* 0x000fca00078e0214 */
[----:B------:R-:W-:-:S05]  /*05a0*/  IADD3 R9, PT, PT, R9, -0x1, R22 ;  /* 0xffffffff09097810 */ /* 0x000fca0007ffe016 */
[----:B------:R-:W-:-:S06]  /*05b0*/  IMAD.WIDE R8, R9, 0x4, R2 ;  /* 0x0000000409087825 */ /* 0x000fcc00078e0202 */
[----:B------:R-:W2:Y:S01]  /*05c0*/  LDG.E R8, desc[UR6][R8.64] ;  /* 0x0000000608087981 */ /* 0x000ea2000c1e1900 */
[----:B------:R-:W-:-:S05]  /*05d0*/  LEA R21, R21, UR4, 0x2 ;  /* 0x0000000415157c11 */ /* 0x000fca000f8e10ff */
[----:B0-----:R-:W0:Y:S02]  /*05e0*/  LDS R23, [R21+0x4] ;  /* 0x0000040015177984 */ /* 0x001e240000000800 */
[----:B0-----:R-:W0:Y:S08]  /*05f0*/  F2I.TRUNC.NTZ R23, R23 ;  /* 0x0000001700177305 */ /* 0x001e30000020f100 */
[----:B0-2---:R1:W2:Y:S02]  /*0600*/  F2I.TRUNC.NTZ R25, R8 ;  /* 0x0000000800197305 */ /* 0x0052a4000020f100 */
.L_x_1:
[----:B------:R-:W-:Y:S05]  /*0610*/  BSYNC.RECONVERGENT B0 ;  /* 0x0000000000007941 */ /* 0x000fea0003800200 */
.L_x_0:
[----:B------:R-:W-:Y:S01]  /*0620*/  ISETP.GT.U32.AND P0, PT, R14, UR8, PT ;  /* 0x000000080e007c0c */ /* 0x000fe2000bf04070 */
[----:B------:R-:W-:Y:S03]  /*0630*/  BSSY.RECONVERGENT B0, `(.L_x_4) ;  /* 0x0000028000007945 */ /* 0x000fe60003800200 */
[----:B------:R-:W-:-:S13]  /*0640*/  ISETP.GT.U32.OR P0, PT, R13, 0xf, !P0 ;  /* 0x0000000f0d00780c */ /* 0x000fda0004704470 */
[----:B01-3--:R-:W-:Y:S01]  /*0650*/  @!P0 LEA R8, R12, UR4, 0x2 ;  /* 0x000000040c088c11 */ /* 0x00bfe2000f8e10ff */
[----:B------:R-:W-:-:S05]  /*0660*/  @!P0 IMAD.MOV.U32 R14, RZ, RZ, RZ ;  /* 0x000000ffff0e8224 */ /* 0x000fca00078e00ff */
[----:B------:R-:W0:Y:S02]  /*0670*/  @!P0 LDS R8, [R8+0x40] ;  /* 0x0000400008088984 */ /* 0x000e240000000800 */
[----:B0-----:R0:W1:Y:S01]  /*0680*/  @!P0 F2I.TRUNC.NTZ R9, R8 ;  /* 0x0000000800098305 */ /* 0x001062000020f100 */
[----:B------:R-:W-:Y:S05]  /*0690*/  @!P0 BRA `(.L_x_5) ;  /* 0x0000000000848947 */ /* 0x000fea0003800000 */
[----:B------:R-:W-:-:S13]  /*06a0*/  ISETP.NE.AND P0, PT, R18, RZ, PT ;  /* 0x000000ff1200720c */ /* 0x000fda0003f05270 */
[----:B------:R-:W-:Y:S05]  /*06b0*/  @!P0 BRA `(.L_x_6) ;  /* 0x0000000000608947 */ /* 0x000fea0003800000 */
[----:B------:R-:W-:-:S13]  /*06c0*/  ISETP.NE.AND P0, PT, R18, 0xf, PT ;  /* 0x0000000f1200780c */ /* 0x000fda0003f05270 */
[----:B------:R-:W-:Y:S05]  /*06d0*/  @P0 BRA `(.L_x_7) ;  /* 0x0000000000440947 */ /* 0x000fea0003800000 */
[----:B------:R-:W-:-:S04]  /*06e0*/  SHF.R.S32.HI R5, RZ, 0x1f, R4 ;  /* 0x0000001fff057819 */ /* 0x000fc80000011404 */
[----:B------:R-:W-:-:S04]  /*06f0*/  LEA.HI R5, R5, R4, RZ, 0x4 ;  /* 0x0000000405057211 */ /* 0x000fc800078f20ff */
[----:B------:R-:W-:-:S04]  /*0700*/  LEA.HI.SX32 R4, R5, 0xffffffff, 0x1c ;  /* 0xffffffff05047811 */ /* 0x000fc800078fe2ff */
[----:B------:R-:W-:-:S13]  /*0710*/  ISETP.NE.AND P0, PT, R15, R4, PT ;  /* 0x000000040f00720c */ /* 0x000fda0003f05270 */
[----:B------:R-:W-:Y:S01]  /*0720*/  @!P0 LEA R4, R12, UR4, 0x2 ;  /* 0x000000040c048c11 */ /* 0x000fe2000f8e10ff */
[----:B-1----:R-:W-:-:S04]  /*0730*/  @!P0 IMAD.MOV.U32 R9, RZ, RZ, RZ ;  /* 0x000000ffff098224 */ /* 0x002fc800078e00ff */
[----:B------:R-:W1:Y:S02]  /*0740*/  @!P0 LDS R14, [R4+0x380] ;  /* 0x00038000040e8984 */ /* 0x000e640000000800 */
[----:B-1----:R-:W1:Y:S01]  /*0750*/  @!P0 F2I.TRUNC.NTZ R14, R14 ;  /* 0x0000000e000e8305 */ /* 0x002e62000020f100 */
[----:B------:R-:W-:Y:S05]  /*0760*/  @!P0 BRA `(.L_x_5) ;  /* 0x0000000000508947 */ /* 0x000fea0003800000 */
[----:B------:R-:W-:-:S05]  /*0770*/  IADD3 R17, PT, PT, R17, R20, R16 ;  /* 0x0000001411117210 */ /* 0x000fca0007ffe010 */
[----:B------:R-:W-:-:S06]  /*0780*/  IMAD.WIDE R2, R17, 0x4, R2 ;  /* 0x0000000411027825 */ /* 0x000fcc00078e0202 */
[----:B------:R-:W3:Y:S01]  /*0790*/  LDG.E R2, desc[UR6][R2.64] ;  /* 0x0000000602027981 */ /* 0x000ee2000c1e1900 */
[----:B------:R-:W-:-:S06]  /*07a0*/  LEA R12, R12, UR4, 0x2 ;  /* 0x000000040c0c7c11 */ /* 0x000fcc000f8e10ff */
[----:B------:R-:W1:Y:S02]  /*07b0*/  LDS R12, [R12+0x380] ;  /* 0x000380000c0c7984 */ /* 0x000e640000000800 */
[----:B-1----:R1:W0:Y:S08]  /*07c0*/  F2I.TRUNC.NTZ R14, R12 ;  /* 0x0000000c000e7305 */ /* 0x002230000020f100 */
[----:B---3--:R1:W3:Y:S01]  /*07d0*/  F2I.TRUNC.NTZ R9, R2 ;  /* 0x0000000200097305 */ /* 0x0082e2000020f100 */
[----:B0-----:R-:W-:Y:S05]  /*07e0*/  BRA `(.L_x_5) ;  /* 0x0000000000307947 */ /* 0x001fea0003800000 */
.L_x_7:
[----:B------:R-:W3:Y:S04]  /*07f0*/  LDS R14, [R19+-0x40] ;  /* 0xffffc000130e7984 */ /* 0x000ee80000000800 */
[----:B-1----:R-:W1:Y:S01]  /*0800*/  LDS R9, [R19+0x40] ;  /* 0x0000400013097984 */ /* 0x002e620000000800 */
[----:B---3--:R-:W3:Y:S08]  /*0810*/  F2I.TRUNC.NTZ R14, R14 ;  /* 0x0000000e000e7305 */ /* 0x008ef0000020f100 */
[----:B-1----:R-:W1:Y:S01]  /*0820*/  F2I.TRUNC.NTZ R9, R9 ;  /* 0x0000000900097305 */ /* 0x002e62000020f100 */
[----:B------:R-:W-:Y:S05]  /*0830*/  BRA `(.L_x_5) ;  /* 0x00000000001c7947 */ /* 0x000fea0003800000 */
.L_x_6:
[----:B------:R-:W-:-:S05]  /*0840*/  IADD3 R5, PT, PT, R17, -R5, R20 ;  /* 0x8000000511057210 */ /* 0x000fca0007ffe014 */
[----:B------:R-:W-:-:S06]  /*0850*/  IMAD.WIDE R2, R5, 0x4, R2 ;  /* 0x0000000405027825 */ /* 0x000fcc00078e0202 */
[----:B------:R-:W3:Y:S01]  /*0860*/  LDG.E R2, desc[UR6][R2.64] ;  /* 0x0000000602027981 */ /* 0x000ee2000c1e1900 */
[----:B------:R-:W-:-:S06]  /*0870*/  LEA R12, R12, UR4, 0x2 ;  /* 0x000000040c0c7c11 */ /* 0x000fcc000f8e10ff */
[----:B------:R-:W1:Y:S02]  /*0880*/  LDS R12, [R12+0x40] ;  /* 0x000040000c0c7984 */ /* 0x000e640000000800 */
[----:B-1----:R1:W0:Y:S08]  /*0890*/  F2I.TRUNC.NTZ R9, R12 ;  /* 0x0000000c00097305 */ /* 0x002230000020f100 */
[----:B0--3--:R1:W3:Y:S02]  /*08a0*/  F2I.TRUNC.NTZ R14, R2 ;  /* 0x00000002000e7305 */ /* 0x0092e4000020f100 */
.L_x_5:
[----:B------:R-:W-:Y:S05]  /*08b0*/  BSYNC.RECONVERGENT B0 ;  /* 0x0000000000007941 */ /* 0x000fea0003800200 */
.L_x_4:
[----:B--2-4-:R-:W-:Y:S02]  /*08c0*/  IMAD R25, R0, -0x4, R25 ;  /* 0xfffffffc00197824 */ /* 0x014fe400078e0219 */
[----:B------:R-:W-:-:S03]  /*08d0*/  IMAD.WIDE R6, R11, 0x4, R6 ;  /* 0x000000040b067825 */ /* 0x000fc600078e0206 */
[----:B-1-3--:R-:W-:-:S05]  /*08e0*/  IADD3 R14, PT, PT, R14, R25, R23 ;  /* 0x000000190e0e7210 */ /* 0x00afca0007ffe017 */
[----:B------:R-:W-:-:S05]  /*08f0*/  IMAD.IADD R9, R14, 0x1, R9 ;  /* 0x000000010e097824 */ /* 0x000fca00078e0209 */
[----:B------:R-:W-:-:S05]  /*0900*/  I2FP.F32.S32 R9, R9 ;  /* 0x0000000900097245 */ /* 0x000fca0000201400 */
[----:B------:R-:W-:-:S05]  /*0910*/  FFMA R9, R9, 0.10000000149011611938, R10 ;  /* 0x3dcccccd09097823 */ /* 0x000fca000000000a */
[----:B------:R-:W-:Y:S01]  /*0920*/  STG.E desc[UR6][R6.64], R9 ;  /* 0x0000000906007986 */ /* 0x000fe2000c101906 */
[----:B------:R-:W-:Y:S05]  /*0930*/  EXIT ;  /* 0x000000000000794d */ /* 0x000fea0003800000 */
.L_x_8:
[----:B------:R-:W-:-:S00]  /*0940*/  BRA `(.L_x_8) ;  /* 0xfffffffc00fc7947 */ /* 0x000fc0000383ffff */
[----:B------:R-:W-:-:S00]  /*0950*/  NOP ;  /* 0x0000000000007918 */ /* 0x000fc00000000000 */
        /* <DEDUP_REMOVED lines=10> */
.L_x_15:


//--------------------- .text._Z9GPU_CaloriiPfi   --------------------------
	.section	.text._Z9GPU_CaloriiPfi,"ax",@progbits
	.align	128
        .global         _Z9GPU_CaloriiPfi
        .type           _Z9GPU_CaloriiPfi,@function
        .size           _Z9GPU_CaloriiPfi,(.L_x_16 - _Z9GPU_CaloriiPfi)
        .other          _Z9GPU_CaloriiPfi,@"STO_CUDA_ENTRY STV_DEFAULT"
_Z9GPU_CaloriiPfi:
.text._Z9GPU_CaloriiPfi:
        /* <DEDUP_REMOVED lines=9> */
[----:B------:R-:W-:Y:S01]  /*0090*/  IABS R8, R3 ;  /* 0x0000000300087213 */ /* 0x000fe20000000000 */
[----:B------:R-:W0:Y:S01]  /*00a0*/  LDCU UR4, c[0x0][0x390] ;  /* 0x00007200ff0477ac */ /* 0x000e220008000800 */
[----:B------:R-:W-:Y:S02]  /*00b0*/  IABS R10, R6 ;  /* 0x00000006000a7213 */ /* 0x000fe40000000000 */
[----:B------:R-:W1:Y:S08]  /*00c0*/  I2F.RP R7, R8 ;  /* 0x0000000800077306 */ /* 0x000e700000209400 */
[----:B-1----:R-:W1:Y:S01]  /*00d0*/  MUFU.RCP R7, R7 ;  /* 0x0000000700077308 */ /* 0x002e620000001000 */
[----:B0-----:R-:W-:-:S06]  /*00e0*/  UIADD3 UR4, UPT, UPT, UR4, -0x1, URZ ;  /* 0xffffffff04047890 */ /* 0x001fcc000fffe0ff */
[----:B------:R-:W-:-:S05]  /*00f0*/  IMAD R12, R0, UR4, RZ ;  /* 0x00000004000c7c24 */ /* 0x000fca000f8e02ff */
[----:B------:R-:W0:Y:S01]  /*0100*/  LDCU.64 UR4, c[0x0][0x358] ;  /* 0x00006b00ff0477ac */ /* 0x000e220008000a00 */
[----:B-1----:R-:W-:-:S04]  /*0110*/  IADD3 R4, PT, PT, R7, 0xffffffe, RZ ;  /* 0x0ffffffe07047810 */ /* 0x002fc80007ffe0ff */
[----:B------:R1:W2:Y:S02]  /*0120*/  F2I.FTZ.U32.TRUNC.NTZ R5, R4 ;  /* 0x0000000400057305 */ /* 0x0002a4000021f000 */
[----:B-1----:R-:W-:Y:S01]  /*0130*/  IMAD.MOV.U32 R4, RZ, RZ, RZ ;  /* 0x000000ffff047224 */ /* 0x002fe200078e00ff */
[----:B--2---:R-:W-:-:S05]  /*0140*/  IADD3 R9, PT, PT, RZ, -R5, RZ ;  /* 0x80000005ff097210 */ /* 0x004fca0007ffe0ff */
[----:B------:R-:W-:-:S04]  /*0150*/  IMAD R9, R9, R8, RZ ;  /* 0x0000000809097224 */ /* 0x000fc800078e02ff */
[----:B------:R-:W-:Y:S01]  /*0160*/  IMAD.HI.U32 R5, R5, R9, R4 ;  /* 0x0000000905057227 */ /* 0x000fe200078e0004 */
[----:B------:R-:W-:Y:S02]  /*0170*/  MOV R9, R10 ;  /* 0x0000000a00097202 */ /* 0x000fe40000000f00 */
[----:B------:R-:W-:-:S03]  /*0180*/  LOP3.LUT R4, R6, R3, RZ, 0x3c, !PT ;  /* 0x0000000306047212 */ /* 0x000fc600078e3cff */
[----:B------:R-:W-:Y:S01]  /*0190*/  IMAD.HI.U32 R14, R5, R9, RZ ;  /* 0x00000009050e7227 */ /* 0x000fe200078e00ff */
[----:B------:R-:W-:-:S03]  /*01a0*/  ISETP.GE.AND P1, PT, R4, RZ, PT ;  /* 0x000000ff0400720c */ /* 0x000fc60003f26270 */
[----:B------:R-:W-:-:S04]  /*01b0*/  IMAD.MOV R5, RZ, RZ, -R14 ;  /* 0x000000ffff057224 */ /* 0x000fc800078e0a0e */
[----:B------:R-:W-:-:S05]  /*01c0*/  IMAD R5, R8, R5, R9 ;  /* 0x0000000508057224 */ /* 0x000fca00078e0209 */
[----:B------:R-:W-:-:S13]  /*01d0*/  ISETP.GT.U32.AND P2, PT, R8, R5, PT ;  /* 0x000000050800720c */ /* 0x000fda0003f44070 */
[-C--:B------:R-:W-:Y:S01]  /*01e0*/  @!P2 IADD3 R5, PT, PT, R5, -R8.reuse, RZ ;  /* 0x800000080505a210 */ /* 0x080fe20007ffe0ff */
[----:B------:R-:W-:Y:S01]  /*01f0*/  @!P2 VIADD R14, R14, 0x1 ;  /* 0x000000010e0ea836 */ /* 0x000fe20000000000 */
[----:B------:R-:W-:Y:S02]  /*0200*/  ISETP.NE.AND P2, PT, R3, RZ, PT ;  /* 0x000000ff0300720c */ /* 0x000fe40003f45270 */
[----:B------:R-:W-:Y:S02]  /*0210*/  ISETP.GE.U32.AND P0, PT, R5, R8, PT ;  /* 0x000000080500720c */ /* 0x000fe40003f06070 */
[----:B------:R-:W1:Y:S11]  /*0220*/  LDC.64 R4, c[0x0][0x388] ;  /* 0x0000e200ff047b82 */ /* 0x000e760000000a00 */
[----:B------:R-:W-:-:S05]  /*0230*/  @P0 IADD3 R14, PT, PT, R14, 0x1, RZ ;  /* 0x000000010e0e0810 */ /* 0x000fca0007ffe0ff */
[----:B------:R-:W-:Y:S01]  /*0240*/  @!P1 IMAD.MOV R14, RZ, RZ, -R14 ;  /* 0x000000ffff0e9224 */ /* 0x000fe200078e0a0e */
[----:B------:R-:W-:-:S04]  /*0250*/  @!P2 LOP3.LUT R14, RZ, R3, RZ, 0x33, !PT ;  /* 0x00000003ff0ea212 */ /* 0x000fc800078e33ff */
[----:B------:R-:W-:-:S05]  /*0260*/  IADD3 R11, PT, PT, -R14, RZ, RZ ;  /* 0x000000ff0e0b7210 */ /* 0x000fca0007ffe1ff */
[----:B------:R-:W-:-:S05]  /*0270*/  IMAD R11, R3, R11, R6 ;  /* 0x0000000b030b7224 */ /* 0x000fca00078e0206 */
[----:B------:R-:W-:-:S13]  /*0280*/  ISETP.NE.AND P0, PT, R11, RZ, PT ;  /* 0x000000ff0b00720c */ /* 0x000fda0003f05270 */
[----:B------:R-:W-:-:S04]  /*0290*/  @!P0 IMAD R7, R14, R3, R12 ;  /* 0x000000030e078224 */ /* 0x000fc800078e020c */
[----:B------:R-:W-:-:S04]  /*02a0*/  @!P0 VIADD R7, R7, 0x1 ;  /* 0x0000000107078836 */ /* 0x000fc80000000000 */
[----:B-1----:R-:W-:Y:S01]  /*02b0*/  @!P0 IMAD.WIDE R16, R7, 0x4, R4 ;  /* 0x0000000407108825 */ /* 0x002fe200078e0204 */
[----:B------:R-:W-:-:S05]  /*02c0*/  IADD3 R7, PT, PT, R6, R12, RZ ;  /* 0x0000000c06077210 */ /* 0x000fca0007ffe0ff */
[----:B0-----:R-:W2:Y:S01]  /*02d0*/  @!P0 LDG.E R16, desc[UR4][R16.64] ;  /* 0x0000000410108981 */ /* 0x001ea2000c1e1900 */
[----:B------:R-:W-:-:S05]  /*02e0*/  IMAD.WIDE R6, R7, 0x4, R4 ;  /* 0x0000000407067825 */ /* 0x000fca00078e0204 */
[----:B------:R0:W5:Y:S01]  /*02f0*/  LDG.E R8, desc[UR4][R6.64] ;  /* 0x0000000406087981 */ /* 0x000162000c1e1900 */
[----:B------:R-:W-:Y:S01]  /*0300*/  BSSY.RECONVERGENT B0, `(.L_x_9) ;  /* 0x000000c000007945 */ /* 0x000fe20003800200 */
[----:B------:R-:W-:Y:S01]  /*0310*/  ISETP.NE.AND P1, PT, R14, RZ, PT ;  /* 0x000000ff0e00720c */ /* 0x000fe20003f25270 */
[----:B------:R-:W-:Y:S01]  /*0320*/  @!P0 IMAD.MOV.U32 R10, RZ, RZ, RZ ;  /* 0x000000ffff0a8224 */ /* 0x000fe200078e00ff */
[----:B--2---:R0:W1:Y:S01]  /*0330*/  @!P0 F2I.TRUNC.NTZ R9, R16 ;  /* 0x0000001000098305 */ /* 0x004062000020f100 */
[----:B------:R-:W-:Y:S10]  /*0340*/  @!P0 BRA `(.L_x_10) ;  /* 0x00000000001c8947 */ /* 0x000ff40003800000 */
[----:B------:R-:W-:Y:S01]  /*0350*/  IADD3 R10, PT, PT, R3, -0x1, RZ ;  /* 0xffffffff030a7810 */ /* 0x000fe20007ffe0ff */
[----:B------:R-:W2:Y:S03]  /*0360*/  LDG.E R13, desc[UR4][R6.64+-0x4] ;  /* 0xfffffc04060d7981 */ /* 0x000ea6000c1e1900 */
[----:B------:R-:W-:-:S13]  /*0370*/  ISETP.NE.AND P0, PT, R11, R10, PT ;  /* 0x0000000a0b00720c */ /* 0x000fda0003f05270 */
[----:B------:R-:W3:Y:S01]  /*0380*/  @P0 LDG.E R15, desc[UR4][R6.64+0x4] ;  /* 0x00000404060f0981 */ /* 0x000ee2000c1e1900 */
[----:B-1----:R-:W-:Y:S01]  /*0390*/  @!P0 IMAD.MOV.U32 R9, RZ, RZ, RZ ;  /* 0x000000ffff098224 */ /* 0x002fe200078e00ff */
[----:B--2---:R2:W4:Y:S08]  /*03a0*/  F2I.TRUNC.NTZ R10, R13 ;  /* 0x0000000d000a7305 */ /* 0x004530000020f100 */
[----:B---34-:R2:W3:Y:S02]  /*03b0*/  @P0 F2I.TRUNC.NTZ R9, R15 ;  /* 0x0000000f00090305 */ /* 0x0184e4000020f100 */
.L_x_10:
[----:B------:R-:W-:Y:S05]  /*03c0*/  BSYNC.RECONVERGENT B0 ;  /* 0x0000000000007941 */ /* 0x000fea0003800200 */
.L_x_9:
[----:B------:R-:W-:Y:S04]  /*03d0*/  BSSY.RECONVERGENT B0, `(.L_x_11) ;  /* 0x000001a000007945 */ /* 0x000fe80003800200 */
[----:B------:R-:W-:Y:S05]  /*03e0*/  @P1 BRA `(.L_x_12) ;  /* 0x0000000000181947 */ /* 0x000fea0003800000 */
[----:B------:R-:W-:-:S05]  /*03f0*/  IADD3 R3, PT, PT, R11, R3, R12 ;  /* 0x000000030b037210 */ /* 0x000fca0007ffe00c */
[----:B------:R-:W-:-:S06]  /*0400*/  IMAD.WIDE R4, R3, 0x4, R4 ;  /* 0x0000000403047825 */ /* 0x000fcc00078e0204 */
[----:B------:R-:W4:Y:S01]  /*0410*/  LDG.E R4, desc[UR4][R4.64] ;  /* 0x0000000404047981 */ /* 0x000f22000c1e1900 */
[----:B------:R-:W-:Y:S01]  /*0420*/  HFMA2 R12, -RZ, RZ, 0, 0 ;  /* 0x00000000ff0c7431 */ /* 0x000fe200000001ff */
[----:B----4-:R4:W0:Y:S01]  /*0430*/  F2I.TRUNC.NTZ R11, R4 ;  /* 0x00000004000b7305 */ /* 0x010822000020f100 */
[----:B------:R-:W-:Y:S05]  /*0440*/  BRA `(.L_x_13) ;  /* 0x0000000000487947 */ /* 0x000fea0003800000 */
.L_x_12:
[----:B--2---:R-:W-:-:S05]  /*0450*/  VIADD R13, R2, 0xffffffff ;  /* 0xffffffff020d7836 */ /* 0x004fca0000000000 */
[----:B------:R-:W-:-:S13]  /*0460*/  ISETP.NE.AND P0, PT, R14, R13, PT ;  /* 0x0000000d0e00720c */ /* 0x000fda0003f05270 */
[CCC-:B------:R-:W-:Y:S01]  /*0470*/  @!P0 IMAD R2, R14.reuse, R3.reuse, -R3.reuse ;  /* 0x000000030e028224 */ /* 0x1c0fe200078e0a03 */
[----:B------:R-:W-:Y:S01]  /*0480*/  @P0 IADD3 R13, PT, PT, -R3, RZ, RZ ;  /* 0x000000ff030d0210 */ /* 0x000fe20007ffe1ff */
[----:B------:R-:W-:-:S03]  /*0490*/  @P0 IMAD R14, R14, R3, R3 ;  /* 0x000000030e0e0224 */ /* 0x000fc600078e0203 */
[----:B------:R-:W-:Y:S01]  /*04a0*/  @!P0 IADD3 R17, PT, PT, R2, R11, R12 ;  /* 0x0000000b02118210 */ /* 0x000fe20007ffe00c */
[----:B------:R-:W-:Y:S02]  /*04b0*/  @P0 IMAD R14, R13, 0x2, R14 ;  /* 0x000000020d0e0824 */ /* 0x000fe400078e020e */
[----:B------:R-:W-:-:S03]  /*04c0*/  @P0 IMAD.WIDE R2, R3, 0x4, R6 ;  /* 0x0000000403020825 */ /* 0x000fc600078e0206 */
[----:B------:R-:W-:Y:S01]  /*04d0*/  @P0 IADD3 R11, PT, PT, R14, R11, R12 ;  /* 0x0000000b0e0b0210 */ /* 0x000fe20007ffe00c */
[--C-:B0-----:R-:W-:Y:S02]  /*04e0*/  @!P0 IMAD.WIDE R16, R17, 0x4, R4.reuse ;  /* 0x0000000411108825 */ /* 0x101fe400078e0204 */
[----:B------:R-:W2:Y:S02]  /*04f0*/  @P0 LDG.E R2, desc[UR4][R2.64] ;  /* 0x0000000402020981 */ /* 0x000ea4000c1e1900 */
[----:B------:R-:W-:Y:S02]  /*0500*/  @P0 IMAD.WIDE R4, R11, 0x4, R4 ;  /* 0x000000040b040825 */ /* 0x000fe400078e0204 */
[----:B------:R-:W4:Y:S04]  /*0510*/  @!P0 LDG.E R16, desc[UR4][R16.64] ;  /* 0x0000000410108981 */ /* 0x000f28000c1e1900 */
[----:B------:R-:W3:Y:S01]  /*0520*/  @P0 LDG.E R4, desc[UR4][R4.64] ;  /* 0x0000000404040981 */ /* 0x000ee2000c1e1900 */
[----:B------:R-:W-:-:S06]  /*0530*/  @!P0 MOV R11, RZ ;  /* 0x000000ff000b8202 */ /* 0x000fcc0000000f00 */
[----:B--2---:R0:W2:Y:S08]  /*0540*/  @P0 F2I.TRUNC.NTZ R11, R2 ;  /* 0x00000002000b0305 */ /* 0x0040b0000020f100 */
[----:B----4-:R0:W4:Y:S08]  /*0550*/  @!P0 F2I.TRUNC.NTZ R12, R16 ;  /* 0x00000010000c8305 */ /* 0x010130000020f100 */
[----:B--23--:R0:W3:Y:S02]  /*0560*/  @P0 F2I.TRUNC.NTZ R12, R4 ;  /* 0x00000004000c0305 */ /* 0x00c0e4000020f100 */
.L_x_13:
[----:B------:R-:W-:Y:S05]  /*0570*/  BSYNC.RECONVERGENT B0 ;  /* 0x0000000000007941 */ /* 0x000fea0003800200 */
.L_x_11:
[----:B-----5:R-:W1:Y:S01]  /*0580*/  F2I.TRUNC.NTZ R3, R8 ;  /* 0x0000000800037305 */ /* 0x020e62000020f100 */
[----:B0-----:R-:W-:-:S04]  /*0590*/  IMAD.WIDE R6, R0, 0x4, R6 ;  /* 0x0000000400067825 */ /* 0x001fc800078e0206 */
[----:B-1----:R-:W-:Y:S01]  /*05a0*/  IMAD R10, R3, -0x4, R10 ;  /* 0xfffffffc030a7824 */ /* 0x002fe200078e020a */
[----:B------:R-:W-:-:S04]  /*05b0*/  I2FP.F32.S32 R3, R3 ;  /* 0x0000000300037245 */ /* 0x000fc80000201400 */
[----:B---34-:R-:W-:-:S05]  /*05c0*/  IADD3 R10, PT, PT, R12, R10, R9 ;  /* 0x0000000a0c0a7210 */ /* 0x018fca0007ffe009 */
[----:B------:R-:W-:-:S05]  /*05d0*/  IMAD.IADD R10, R10, 0x1, R11 ;  /* 0x000000010a0a7824 */ /* 0x000fca00078e020b */
[----:B------:R-:W-:-:S05]  /*05e0*/  I2FP.F32.S32 R10, R10 ;  /* 0x0000000a000a7245 */ /* 0x000fca0000201400 */
[----:B------:R-:W-:-:S05]  /*05f0*/  FFMA R3, R10, 0.10000000149011611938, R3 ;  /* 0x3dcccccd0a037823 */ /* 0x000fca0000000003 */
[----:B------:R-:W-:Y:S01]  /*0600*/  STG.E desc[UR4][R6.64], R3 ;  /* 0x0000000306007986 */ /* 0x000fe2000c101904 */
[----:B------:R-:W-:Y:S05]  /*0610*/  EXIT ;  /* 0x000000000000794d */ /* 0x000fea0003800000 */
.L_x_14:
        /* <DEDUP_REMOVED lines=14> */
.L_x_16:


//--------------------- .nv.shared._Z12Shared_CaloriiPfi --------------------------
	.section	.nv.shared._Z12Shared_CaloriiPfi,"aw",@nobits
	.sectionflags	@""
	.align	16
	.zero		1024


//--------------------- .nv.shared.reserved.0     --------------------------
	.section	.nv.shared.reserved.0,"aw",@nobits
	.weak		__nv_reservedSMEM_offset_0_alias
	.size		__nv_reservedSMEM_offset_0_alias, 0, 64
	.other		__nv_reservedSMEM_offset_0_alias,@"STO_CUDA_RESERVED_SHARED STV_DEFAULT"
__nv_reservedSMEM_offset_0_alias:
	.zero		0
	.zero		64


//--------------------- .nv.shared._Z9GPU_CaloriiPfi --------------------------
	.section	.nv.shared._Z9GPU_CaloriiPfi,"aw",@nobits
	.sectionflags	@""
	.align	16
	.zero		1024


//--------------------- .nv.constant0._Z12Shared_CaloriiPfi --------------------------
	.section	.nv.constant0._Z12Shared_CaloriiPfi,"a",@progbits
	.sectionflags	@""
	.align	4
.nv.constant0._Z12Shared_CaloriiPfi:
	.zero		916


//--------------------- .nv.constant0._Z9GPU_CaloriiPfi --------------------------
	.section	.nv.constant0._Z9GPU_CaloriiPfi,"a",@progbits
	.sectionflags	@""
	.align	4
.nv.constant0._Z9GPU_CaloriiPfi:
	.zero		916


//--------------------- SYMBOLS --------------------------

	.type		.nv.reservedSmem.offset0,@object
	.size		.nv.reservedSmem.offset0,0x4
	.type		.nv.reservedSmem.cap,@object
	.size		.nv.reservedSmem.cap,0x4
